//
// Generated by NVIDIA NVVM Compiler
//
// Compiler Build ID: CL-36424714
// Cuda compilation tools, release 13.0, V13.0.88
// Based on NVVM 20.0.0
//

.version 9.0
.target sm_100
.address_size 64

	// .globl	_Z24upper_trig_matmul_kernelPKfS0_Pfi

.visible .entry _Z24upper_trig_matmul_kernelPKfS0_Pfi(
	.param .u64 .ptr .align 1 _Z24upper_trig_matmul_kernelPKfS0_Pfi_param_0,
	.param .u64 .ptr .align 1 _Z24upper_trig_matmul_kernelPKfS0_Pfi_param_1,
	.param .u64 .ptr .align 1 _Z24upper_trig_matmul_kernelPKfS0_Pfi_param_2,
	.param .u32 _Z24upper_trig_matmul_kernelPKfS0_Pfi_param_3
)
{
	.reg .pred 	%p<12>;
	.reg .b32 	%r<49>;
	.reg .b32 	%f<67>;
	.reg .b64 	%rd<39>;

	ld.param.u64 	%rd4, [_Z24upper_trig_matmul_kernelPKfS0_Pfi_param_0];
	ld.param.u64 	%rd5, [_Z24upper_trig_matmul_kernelPKfS0_Pfi_param_1];
	ld.param.u64 	%rd3, [_Z24upper_trig_matmul_kernelPKfS0_Pfi_param_2];
	ld.param.u32 	%r24, [_Z24upper_trig_matmul_kernelPKfS0_Pfi_param_3];
	cvta.to.global.u64 	%rd1, %rd5;
	cvta.to.global.u64 	%rd2, %rd4;
	mov.u32 	%r25, %ctaid.y;
	mov.u32 	%r26, %ntid.y;
	mov.u32 	%r27, %tid.y;
	mad.lo.s32 	%r46, %r25, %r26, %r27;
	mov.u32 	%r28, %ctaid.x;
	mov.u32 	%r29, %ntid.x;
	mov.u32 	%r30, %tid.x;
	mad.lo.s32 	%r2, %r28, %r29, %r30;
	max.s32 	%r31, %r46, %r2;
	setp.ge.s32 	%p1, %r31, %r24;
	setp.lt.s32 	%p2, %r2, %r46;
	or.pred  	%p3, %p2, %p1;
	@%p3 bra 	$L__BB0_13;
	mul.lo.s32 	%r3, %r24, %r46;
	sub.s32 	%r32, %r2, %r46;
	add.s32 	%r4, %r32, 1;
	and.b32  	%r5, %r4, 7;
	setp.lt.u32 	%p4, %r32, 7;
	mov.f32 	%f66, 0f00000000;
	@%p4 bra 	$L__BB0_4;
	add.s32 	%r44, %r2, %r3;
	shl.b32 	%r7, %r24, 3;
	add.s32 	%r43, %r46, %r3;
	and.b32  	%r33, %r4, -8;
	neg.s32 	%r42, %r33;
	mov.f32 	%f66, 0f00000000;
	mul.wide.s32 	%rd10, %r24, 4;
$L__BB0_3:
	.pragma "nounroll";
	mul.wide.s32 	%rd6, %r43, 4;
	add.s64 	%rd7, %rd2, %rd6;
	ld.global.f32 	%f16, [%rd7];
	mul.wide.s32 	%rd8, %r44, 4;
	add.s64 	%rd9, %rd1, %rd8;
	ld.global.f32 	%f17, [%rd9];
	fma.rn.f32 	%f18, %f16, %f17, %f66;
	ld.global.f32 	%f19, [%rd7+4];
	add.s64 	%rd11, %rd9, %rd10;
	ld.global.f32 	%f20, [%rd11];
	fma.rn.f32 	%f21, %f19, %f20, %f18;
	ld.global.f32 	%f22, [%rd7+8];
	add.s64 	%rd12, %rd11, %rd10;
	ld.global.f32 	%f23, [%rd12];
	fma.rn.f32 	%f24, %f22, %f23, %f21;
	ld.global.f32 	%f25, [%rd7+12];
	add.s64 	%rd13, %rd12, %rd10;
	ld.global.f32 	%f26, [%rd13];
	fma.rn.f32 	%f27, %f25, %f26, %f24;
	ld.global.f32 	%f28, [%rd7+16];
	add.s64 	%rd14, %rd13, %rd10;
	ld.global.f32 	%f29, [%rd14];
	fma.rn.f32 	%f30, %f28, %f29, %f27;
	ld.global.f32 	%f31, [%rd7+20];
	add.s64 	%rd15, %rd14, %rd10;
	ld.global.f32 	%f32, [%rd15];
	fma.rn.f32 	%f33, %f31, %f32, %f30;
	ld.global.f32 	%f34, [%rd7+24];
	add.s64 	%rd16, %rd15, %rd10;
	ld.global.f32 	%f35, [%rd16];
	fma.rn.f32 	%f36, %f34, %f35, %f33;
	ld.global.f32 	%f37, [%rd7+28];
	add.s64 	%rd17, %rd16, %rd10;
	ld.global.f32 	%f38, [%rd17];
	fma.rn.f32 	%f66, %f37, %f38, %f36;
	add.s32 	%r46, %r46, 8;
	add.s32 	%r44, %r44, %r7;
	add.s32 	%r43, %r43, 8;
	add.s32 	%r42, %r42, 8;
	setp.ne.s32 	%p5, %r42, 0;
	@%p5 bra 	$L__BB0_3;
$L__BB0_4:
	setp.eq.s32 	%p6, %r5, 0;
	@%p6 bra 	$L__BB0_12;
	and.b32  	%r19, %r4, 3;
	setp.lt.u32 	%p7, %r5, 4;
	@%p7 bra 	$L__BB0_7;
	add.s32 	%r34, %r46, %r3;
	mul.wide.s32 	%rd18, %r34, 4;
	add.s64 	%rd19, %rd2, %rd18;
	ld.global.f32 	%f40, [%rd19];
	mad.lo.s32 	%r35, %r46, %r24, %r2;
	mul.wide.s32 	%rd20, %r35, 4;
	add.s64 	%rd21, %rd1, %rd20;
	ld.global.f32 	%f41, [%rd21];
	fma.rn.f32 	%f42, %f40, %f41, %f66;
	ld.global.f32 	%f43, [%rd19+4];
	mul.wide.s32 	%rd22, %r24, 4;
	add.s64 	%rd23, %rd21, %rd22;
	ld.global.f32 	%f44, [%rd23];
	fma.rn.f32 	%f45, %f43, %f44, %f42;
	ld.global.f32 	%f46, [%rd19+8];
	add.s64 	%rd24, %rd23, %rd22;
	ld.global.f32 	%f47, [%rd24];
	fma.rn.f32 	%f48, %f46, %f47, %f45;
	ld.global.f32 	%f49, [%rd19+12];
	add.s64 	%rd25, %rd24, %rd22;
	ld.global.f32 	%f50, [%rd25];
	fma.rn.f32 	%f66, %f49, %f50, %f48;
	add.s32 	%r46, %r46, 4;
$L__BB0_7:
	setp.eq.s32 	%p8, %r19, 0;
	@%p8 bra 	$L__BB0_12;
	setp.eq.s32 	%p9, %r19, 1;
	@%p9 bra 	$L__BB0_10;
	add.s32 	%r36, %r46, %r3;
	mul.wide.s32 	%rd26, %r36, 4;
	add.s64 	%rd27, %rd2, %rd26;
	ld.global.f32 	%f52, [%rd27];
	mad.lo.s32 	%r37, %r46, %r24, %r2;
	mul.wide.s32 	%rd28, %r37, 4;
	add.s64 	%rd29, %rd1, %rd28;
	ld.global.f32 	%f53, [%rd29];
	fma.rn.f32 	%f54, %f52, %f53, %f66;
	ld.global.f32 	%f55, [%rd27+4];
	mul.wide.s32 	%rd30, %r24, 4;
	add.s64 	%rd31, %rd29, %rd30;
	ld.global.f32 	%f56, [%rd31];
	fma.rn.f32 	%f66, %f55, %f56, %f54;
	add.s32 	%r46, %r46, 2;
$L__BB0_10:
	and.b32  	%r38, %r4, 1;
	setp.eq.b32 	%p10, %r38, 1;
	not.pred 	%p11, %p10;
	@%p11 bra 	$L__BB0_12;
	add.s32 	%r39, %r46, %r3;
	mul.wide.s32 	%rd32, %r39, 4;
	add.s64 	%rd33, %rd2, %rd32;
	ld.global.f32 	%f57, [%rd33];
	mad.lo.s32 	%r40, %r46, %r24, %r2;
	mul.wide.s32 	%rd34, %r40, 4;
	add.s64 	%rd35, %rd1, %rd34;
	ld.global.f32 	%f58, [%rd35];
	fma.rn.f32 	%f66, %f57, %f58, %f66;
$L__BB0_12:
	add.s32 	%r41, %r3, %r2;
	cvta.to.global.u64 	%rd36, %rd3;
	mul.wide.u32 	%rd37, %r41, 4;
	add.s64 	%rd38, %rd36, %rd37;
	st.global.f32 	[%rd38], %f66;
$L__BB0_13:
	ret;

}


// ===== COMPILED SASS (sm_100) =====

	.target	sm_100

	.elftype	@"ET_EXEC"


//--------------------- .note.nv.tkinfo           --------------------------
	.section	.note.nv.tkinfo,"",@"SHT_NOTE"
	.sectionflags	@"SHF_NOTE_NV_TKINFO"
	.tkinfo
        /*0018*/ 	.word	0x00000002
        /*0030*/ 	.string	""
        /*0030*/ 	.string	"ptxas"
        /*0030*/ 	.string	"Cuda compilation tools, release 13.0, V13.0.88"
        /*0030*/ 	.string	"Build cuda_13.0.r13.0/compiler.36424714_0"
        /*0030*/ 	.string	"-arch sm_100 -m 64 "



//--------------------- .note.nv.cuinfo           --------------------------
	.section	.note.nv.cuinfo,"",@"SHT_NOTE"
	.sectionflags	@"SHF_NOTE_NV_CUINFO"
        /*0018*/ 	.short	0x0002
        /*001a*/ 	.short	0x0064
        /*001c*/ 	.short	0x0082
	.zero		2


//--------------------- .nv.info                  --------------------------
	.section	.nv.info,"",@"SHT_CUDA_INFO"
	.align	4


	//----- nvinfo : EIATTR_REGCOUNT
	.align		4
        /*0000*/ 	.byte	0x04, 0x2f
        /*0002*/ 	.short	(.L_1 - .L_0)
	.align		4
.L_0:
        /*0004*/ 	.word	index@(_Z24upper_trig_matmul_kernelPKfS0_Pfi)
        /*0008*/ 	.word	0x00000020


	//----- nvinfo : EIATTR_FRAME_SIZE
	.align		4
.L_1:
        /*000c*/ 	.byte	0x04, 0x11
        /*000e*/ 	.short	(.L_3 - .L_2)
	.align		4
.L_2:
        /*0010*/ 	.word	index@(_Z24upper_trig_matmul_kernelPKfS0_Pfi)
        /*0014*/ 	.word	0x00000000


	//----- nvinfo : EIATTR_MIN_STACK_SIZE
	.align		4
.L_3:
        /*0018*/ 	.byte	0x04, 0x12
        /*001a*/ 	.short	(.L_5 - .L_4)
	.align		4
.L_4:
        /*001c*/ 	.word	index@(_Z24upper_trig_matmul_kernelPKfS0_Pfi)
        /*0020*/ 	.word	0x00000000
.L_5:


//--------------------- .nv.compat                --------------------------
	.section	.nv.compat,"",@"SHT_CUDA_COMPAT_INFO"
	.align	4
        /*0000*/ 	.byte	0x02, 0x09, 0x00, 0x00, 0x02, 0x02, 0x01, 0x00, 0x02, 0x05, 0x05, 0x00, 0x03, 0x07, 0x01, 0x01
        /*0010*/ 	.byte	0x02, 0x03, 0x00, 0x00, 0x02, 0x06, 0x01, 0x00, 0x04, 0x0b, 0x08, 0x00, 0x09, 0x00, 0x00, 0x00
        /*0020*/ 	.byte	0x00, 0x00, 0x00, 0x00


//--------------------- .nv.info._Z24upper_trig_matmul_kernelPKfS0_Pfi --------------------------
	.section	.nv.info._Z24upper_trig_matmul_kernelPKfS0_Pfi,"",@"SHT_CUDA_INFO"
	.sectionflags	@""
	.align	4


	//----- nvinfo : EIATTR_CUDA_API_VERSION
	.align		4
        /*0000*/ 	.byte	0x04, 0x37
        /*0002*/ 	.short	(.L_7 - .L_6)
.L_6:
        /*0004*/ 	.word	0x00000082


	//----- nvinfo : EIATTR_KPARAM_INFO
	.align		4
.L_7:
        /*0008*/ 	.byte	0x04, 0x17
        /*000a*/ 	.short	(.L_9 - .L_8)
.L_8:
        /*000c*/ 	.word	0x00000000
        /*0010*/ 	.short	0x0003
        /*0012*/ 	.short	0x0018
        /*0014*/ 	.byte	0x00, 0xf0, 0x11, 0x00


	//----- nvinfo : EIATTR_KPARAM_INFO
	.align		4
.L_9:
        /*0018*/ 	.byte	0x04, 0x17
        /*001a*/ 	.short	(.L_11 - .L_10)
.L_10:
        /*001c*/ 	.word	0x00000000
        /*0020*/ 	.short	0x0002
        /*0022*/ 	.short	0x0010
        /*0024*/ 	.byte	0x00, 0xf5, 0x21, 0x00


	//----- nvinfo : EIATTR_KPARAM_INFO
	.align		4
.L_11:
        /*0028*/ 	.byte	0x04, 0x17
        /*002a*/ 	.short	(.L_13 - .L_12)
.L_12:
        /*002c*/ 	.word	0x00000000
        /*0030*/ 	.short	0x0001
        /*0032*/ 	.short	0x0008
        /*0034*/ 	.byte	0x00, 0xf5, 0x21, 0x00


	//----- nvinfo : EIATTR_KPARAM_INFO
	.align		4
.L_13:
        /*0038*/ 	.byte	0x04, 0x17
        /*003a*/ 	.short	(.L_15 - .L_14)
.L_14:
        /*003c*/ 	.word	0x00000000
        /*0040*/ 	.short	0x0000
        /*0042*/ 	.short	0x0000
        /*0044*/ 	.byte	0x00, 0xf5, 0x21, 0x00


	//----- nvinfo : EIATTR_SPARSE_MMA_MASK
	.align		4
.L_15:
        /*0048*/ 	.byte	0x03, 0x50
        /*004a*/ 	.short	0x0000


	//----- nvinfo : EIATTR_MAXREG_COUNT
	.align		4
        /*004c*/ 	.byte	0x03, 0x1b
        /*004e*/ 	.short	0x00ff


	//----- nvinfo : EIATTR_MERCURY_ISA_VERSION
	.align		4
        /*0050*/ 	.byte	0x03, 0x5f
        /*0052*/ 	.short	0x0101


	//----- nvinfo : EIATTR_VRC_CTA_INIT_COUNT
	.align		4
        /*0054*/ 	.byte	0x02, 0x4a
	.zero		1
	.zero		1


	//----- nvinfo : EIATTR_EXIT_INSTR_OFFSETS
	.align		4
        /*0058*/ 	.byte	0x04, 0x1c
        /*005a*/ 	.short	(.L_17 - .L_16)


	//   ....[0]....
.L_16:
        /*005c*/ 	.word	0x000000d0


	//   ....[1]....
        /*0060*/ 	.word	0x00000880


	//----- nvinfo : EIATTR_CRS_STACK_SIZE
	.align		4
.L_17:
        /*0064*/ 	.byte	0x04, 0x1e
        /*0066*/ 	.short	(.L_19 - .L_18)
.L_18:
        /*0068*/ 	.word	0x00000000


	//----- nvinfo : EIATTR_CBANK_PARAM_SIZE
	.align		4
.L_19:
        /*006c*/ 	.byte	0x03, 0x19
        /*006e*/ 	.short	0x001c


	//----- nvinfo : EIATTR_PARAM_CBANK
	.align		4
        /*0070*/ 	.byte	0x04, 0x0a
        /*0072*/ 	.short	(.L_21 - .L_20)
	.align		4
.L_20:
        /*0074*/ 	.word	index@(.nv.constant0._Z24upper_trig_matmul_kernelPKfS0_Pfi)
        /*0078*/ 	.short	0x0380
        /*007a*/ 	.short	0x001c


	//----- nvinfo : EIATTR_SW_WAR
	.align		4
.L_21:
        /*007c*/ 	.byte	0x04, 0x36
        /*007e*/ 	.short	(.L_23 - .L_22)
.L_22:
        /*0080*/ 	.word	0x00000008
.L_23:


//--------------------- .nv.callgraph             --------------------------
	.section	.nv.callgraph,"",@"SHT_CUDA_CALLGRAPH"
	.align	4
	.sectionentsize	8
	.align		4
        /*0000*/ 	.word	0x00000000
	.align		4
        /*0004*/ 	.word	0xffffffff
	.align		4
        /*0008*/ 	.word	0x00000000
	.align		4
        /*000c*/ 	.word	0xfffffffe
	.align		4
        /*0010*/ 	.word	0x00000000
	.align		4
        /*0014*/ 	.word	0xfffffffd
	.align		4
        /*0018*/ 	.word	0x00000000
	.align		4
        /*001c*/ 	.word	0xfffffffc


//--------------------- .text._Z24upper_trig_matmul_kernelPKfS0_Pfi --------------------------
	.section	.text._Z24upper_trig_matmul_kernelPKfS0_Pfi,"ax",@progbits
	.align	128
        .global         _Z24upper_trig_matmul_kernelPKfS0_Pfi
        .type           _Z24upper_trig_matmul_kernelPKfS0_Pfi,@function
        .size           _Z24upper_trig_matmul_kernelPKfS0_Pfi,(.L_x_8 - _Z24upper_trig_matmul_kernelPKfS0_Pfi)
        .other          _Z24upper_trig_matmul_kernelPKfS0_Pfi,@"STO_CUDA_ENTRY STV_DEFAULT"
_Z24upper_trig_matmul_kernelPKfS0_Pfi:
.text._Z24upper_trig_matmul_kernelPKfS0_Pfi:
[----:B------:R-:W-:Y:S01]  /*0000*/  LDC R1, c[0x0][0x37c] ;  /* 0x0000df00ff017b82 */ /* 0x000fe20000000800 */
[----:B------:R-:W0:Y:S07]  /*0010*/  S2R R2, SR_TID.Y ;  /* 0x0000000000027919 */ /* 0x000e2e0000002200 */
[----:B------:R-:W0:Y:S01]  /*0020*/  LDC R5, c[0x0][0x364] ;  /* 0x0000d900ff057b82 */ /* 0x000e220000000800 */
[----:B------:R-:W1:Y:S07]  /*0030*/  S2R R4, SR_TID.X ;  /* 0x0000000000047919 */ /* 0x000e6e0000002100 */
[----:B------:R-:W0:Y:S08]  /*0040*/  S2UR UR4, SR_CTAID.Y ;  /* 0x00000000000479c3 */ /* 0x000e300000002600 */
[----:B------:R-:W1:Y:S08]  /*0050*/  S2UR UR5, SR_CTAID.X ;  /* 0x00000000000579c3 */ /* 0x000e700000002500 */
[----:B------:R-:W1:Y:S08]  /*0060*/  LDC R3, c[0x0][0x360] ;  /* 0x0000d800ff037b82 */ /* 0x000e700000000800 */
[----:B------:R-:W2:Y:S01]  /*0070*/  LDC R0, c[0x0][0x398] ;  /* 0x0000e600ff007b82 */ /* 0x000ea20000000800 */
[----:B0-----:R-:W-:-:S02]  /*0080*/  IMAD R5, R5, UR4, R2 ;  /* 0x0000000405057c24 */ /* 0x001fc4000f8e0202 */
[----:B-1----:R-:W-:-:S05]  /*0090*/  IMAD R3, R3, UR5, R4 ;  /* 0x0000000503037c24 */ /* 0x002fca000f8e0204 */
[----:B------:R-:W-:-:S04]  /*00a0*/  VIMNMX R7, PT, PT, R5, R3, !PT ;  /* 0x0000000305077248 */ /* 0x000fc80007fe0100 */
[----:B--2---:R-:W-:-:S04]  /*00b0*/  ISETP.GE.AND P0, PT, R7, R0, PT ;  /* 0x000000000700720c */ /* 0x004fc80003f06270 */
[----:B------:R-:W-:-:S13]  /*00c0*/  ISETP.LT.OR P0, PT, R3, R5, P0 ;  /* 0x000000050300720c */ /* 0x000fda0000701670 */
[----:B------:R-:W-:Y:S05]  /*00d0*/  @P0 EXIT ;  /* 0x000000000000094d */ /* 0x000fea0003800000 */
[-C--:B------:R-:W-:Y:S01]  /*00e0*/  IADD3 R6, PT, PT, R3, -R5.reuse, RZ ;  /* 0x8000000503067210 */ /* 0x080fe20007ffe0ff */
[----:B------:R-:W0:Y:S01]  /*00f0*/  LDCU.64 UR4, c[0x0][0x358] ;  /* 0x00006b00ff0477ac */ /* 0x000e220008000a00 */
[----:B------:R-:W-:Y:S01]  /*0100*/  BSSY.RECONVERGENT B0, `(.L_x_0) ;  /* 0x0000039000007945 */ /* 0x000fe20003800200 */
[----:B------:R-:W-:Y:S01]  /*0110*/  HFMA2 R27, -RZ, RZ, 0, 0 ;  /* 0x00000000ff1b7431 */ /* 0x000fe200000001ff */
[C---:B------:R-:W-:Y:S02]  /*0120*/  ISETP.GE.U32.AND P1, PT, R6.reuse, 0x7, PT ;  /* 0x000000070600780c */ /* 0x040fe40003f26070 */
[----:B------:R-:W-:Y:S02]  /*0130*/  IADD3 R2, PT, PT, R6, 0x1, RZ ;  /* 0x0000000106027810 */ /* 0x000fe40007ffe0ff */
[----:B------:R-:W-:Y:S02]  /*0140*/  MOV R7, R5 ;  /* 0x0000000500077202 */ /* 0x000fe40000000f00 */
[----:B------:R-:W-:-:S02]  /*0150*/  LOP3.LUT R4, R2, 0x7, RZ, 0xc0, !PT ;  /* 0x0000000702047812 */ /* 0x000fc400078ec0ff */
[-C--:B------:R-:W-:Y:S02]  /*0160*/  MOV R8, R5.reuse ;  /* 0x0000000500087202 */ /* 0x080fe40000000f00 */
[----:B------:R-:W-:Y:S02]  /*0170*/  ISETP.NE.AND P0, PT, R4, RZ, PT ;  /* 0x000000ff0400720c */ /* 0x000fe40003f05270 */
[-C--:B------:R-:W-:Y:S02]  /*0180*/  MOV R9, R5.reuse ;  /* 0x0000000500097202 */ /* 0x080fe40000000f00 */
[----:B------:R-:W-:Y:S01]  /*0190*/  MOV R10, R5 ;  /* 0x00000005000a7202 */ /* 0x000fe20000000f00 */
[----:B0-----:R-:W-:Y:S08]  /*01a0*/  @!P1 BRA `(.L_x_1) ;  /* 0x0000000000b89947 */ /* 0x001ff00003800000 */
[----:B------:R-:W-:Y:S01]  /*01b0*/  LOP3.LUT R11, R2, 0xfffffff8, RZ, 0xc0, !PT ;  /* 0xfffffff8020b7812 */ /* 0x000fe200078ec0ff */
[CC--:B------:R-:W-:Y:S01]  /*01c0*/  IMAD R23, R5.reuse, R0.reuse, R3 ;  /* 0x0000000005177224 */ /* 0x0c0fe200078e0203 */
[----:B------:R-:W-:Y:S01]  /*01d0*/  MOV R27, RZ ;  /* 0x000000ff001b7202 */ /* 0x000fe20000000f00 */
[----:B------:R-:W-:Y:S01]  /*01e0*/  IMAD R6, R5, R0, R5 ;  /* 0x0000000005067224 */ /* 0x000fe200078e0205 */
[----:B------:R-:W-:-:S07]  /*01f0*/  IADD3 R11, PT, PT, -R11, RZ, RZ ;  /* 0x000000ff0b0b7210 */ /* 0x000fce0007ffe1ff */
.L_x_2:
[----:B------:R-:W0:Y:S08]  /*0200*/  LDC.64 R20, c[0x0][0x388] ;  /* 0x0000e200ff147b82 */ /* 0x000e300000000a00 */
[----:B------:R-:W1:Y:S01]  /*0210*/  LDC.64 R12, c[0x0][0x380] ;  /* 0x0000e000ff0c7b82 */ /* 0x000e620000000a00 */
[----:B0-----:R-:W-:-:S05]  /*0220*/  IMAD.WIDE R20, R23, 0x4, R20 ;  /* 0x0000000417147825 */ /* 0x001fca00078e0214 */
[----:B------:R0:W2:Y:S01]  /*0230*/  LDG.E R26, desc[UR4][R20.64] ;  /* 0x00000004141a7981 */ /* 0x0000a2000c1e1900 */
[----:B-1----:R-:W-:-:S04]  /*0240*/  IMAD.WIDE R12, R6, 0x4, R12 ;  /* 0x00000004060c7825 */ /* 0x002fc800078e020c */
[C---:B------:R-:W-:Y:S01]  /*0250*/  IMAD.WIDE R24, R0.reuse, 0x4, R20 ;  /* 0x0000000400187825 */ /* 0x040fe200078e0214 */
[----:B------:R-:W2:Y:S04]  /*0260*/  LDG.E R28, desc[UR4][R12.64] ;  /* 0x000000040c1c7981 */ /* 0x000ea8000c1e1900 */
[----:B------:R-:W3:Y:S04]  /*0270*/  LDG.E R22, desc[UR4][R12.64+0x4] ;  /* 0x000004040c167981 */ /* 0x000ee8000c1e1900 */
[----:B------:R-:W3:Y:S01]  /*0280*/  LDG.E R29, desc[UR4][R24.64] ;  /* 0x00000004181d7981 */ /* 0x000ee2000c1e1900 */
[----:B------:R-:W-:-:S04]  /*0290*/  IMAD.WIDE R18, R0, 0x4, R24 ;  /* 0x0000000400127825 */ /* 0x000fc800078e0218 */
[C---:B------:R-:W-:Y:S01]  /*02a0*/  IMAD.WIDE R14, R0.reuse, 0x4, R18 ;  /* 0x00000004000e7825 */ /* 0x040fe200078e0212 */
[----:B------:R1:W4:Y:S03]  /*02b0*/  LDG.E R24, desc[UR4][R18.64] ;  /* 0x0000000412187981 */ /* 0x000326000c1e1900 */
[C---:B------:R-:W-:Y:S02]  /*02c0*/  IMAD.WIDE R16, R0.reuse, 0x4, R14 ;  /* 0x0000000400107825 */ /* 0x040fe400078e020e */
[----:B------:R-:W5:Y:S02]  /*02d0*/  LDG.E R14, desc[UR4][R14.64] ;  /* 0x000000040e0e7981 */ /* 0x000f64000c1e1900 */
[C---:B0-----:R-:W-:Y:S02]  /*02e0*/  IMAD.WIDE R20, R0.reuse, 0x4, R16 ;  /* 0x0000000400147825 */ /* 0x041fe400078e0210 */
[----:B------:R-:W5:Y:S04]  /*02f0*/  LDG.E R16, desc[UR4][R16.64] ;  /* 0x0000000410107981 */ /* 0x000f68000c1e1900 */
[----:B------:R-:W4:Y:S01]  /*0300*/  LDG.E R15, desc[UR4][R12.64+0x8] ;  /* 0x000008040c0f7981 */ /* 0x000f22000c1e1900 */
[----:B-1----:R-:W-:-:S03]  /*0310*/  IMAD.WIDE R18, R0, 0x4, R20 ;  /* 0x0000000400127825 */ /* 0x002fc600078e0214 */
[----:B------:R-:W5:Y:S04]  /*0320*/  LDG.E R25, desc[UR4][R20.64] ;  /* 0x0000000414197981 */ /* 0x000f68000c1e1900 */
[----:B------:R-:W5:Y:S04]  /*0330*/  LDG.E R17, desc[UR4][R12.64+0x18] ;  /* 0x000018040c117981 */ /* 0x000f68000c1e1900 */
[----:B------:R-:W5:Y:S04]  /*0340*/  LDG.E R20, desc[UR4][R12.64+0x14] ;  /* 0x000014040c147981 */ /* 0x000f68000c1e1900 */
[----:B------:R-:W5:Y:S01]  /*0350*/  LDG.E R21, desc[UR4][R12.64+0x1c] ;  /* 0x00001c040c157981 */ /* 0x000f62000c1e1900 */
[----:B--2---:R-:W-:-:S03]  /*0360*/  FFMA R26, R28, R26, R27 ;  /* 0x0000001a1c1a7223 */ /* 0x004fc6000000001b */
[----:B------:R-:W5:Y:S01]  /*0370*/  LDG.E R27, desc[UR4][R12.64+0xc] ;  /* 0x00000c040c1b7981 */ /* 0x000f62000c1e1900 */
[----:B---3--:R-:W-:-:S03]  /*0380*/  FFMA R22, R22, R29, R26 ;  /* 0x0000001d16167223 */ /* 0x008fc6000000001a */
[----:B------:R-:W2:Y:S01]  /*0390*/  LDG.E R26, desc[UR4][R12.64+0x10] ;  /* 0x000010040c1a7981 */ /* 0x000ea2000c1e1900 */
[----:B------:R-:W-:-:S06]  /*03a0*/  IMAD.WIDE R28, R0, 0x4, R18 ;  /* 0x00000004001c7825 */ /* 0x000fcc00078e0212 */
[----:B------:R-:W3:Y:S04]  /*03b0*/  LDG.E R28, desc[UR4][R28.64] ;  /* 0x000000041c1c7981 */ /* 0x000ee8000c1e1900 */
[----:B------:R-:W3:Y:S01]  /*03c0*/  LDG.E R12, desc[UR4][R18.64] ;  /* 0x00000004120c7981 */ /* 0x000ee2000c1e1900 */
[----:B------:R-:W-:-:S04]  /*03d0*/  IADD3 R11, PT, PT, R11, 0x8, RZ ;  /* 0x000000080b0b7810 */ /* 0x000fc80007ffe0ff */
[----:B------:R-:W-:Y:S01]  /*03e0*/  ISETP.NE.AND P1, PT, R11, RZ, PT ;  /* 0x000000ff0b00720c */ /* 0x000fe20003f25270 */
[----:B----4-:R-:W-:Y:S01]  /*03f0*/  FFMA R22, R15, R24, R22 ;  /* 0x000000180f167223 */ /* 0x010fe20000000016 */
[----:B------:R-:W-:Y:S02]  /*0400*/  IADD3 R5, PT, PT, R5, 0x8, RZ ;  /* 0x0000000805057810 */ /* 0x000fe40007ffe0ff */
[----:B------:R-:W-:Y:S02]  /*0410*/  IADD3 R6, PT, PT, R6, 0x8, RZ ;  /* 0x0000000806067810 */ /* 0x000fe40007ffe0ff */
[----:B------:R-:W-:Y:S01]  /*0420*/  LEA R23, R0, R23, 0x3 ;  /* 0x0000001700177211 */ /* 0x000fe200078e18ff */
[----:B-----5:R-:W-:-:S04]  /*0430*/  FFMA R27, R27, R14, R22 ;  /* 0x0000000e1b1b7223 */ /* 0x020fc80000000016 */
[----:B--2---:R-:W-:-:S04]  /*0440*/  FFMA R27, R26, R16, R27 ;  /* 0x000000101a1b7223 */ /* 0x004fc8000000001b */
[----:B------:R-:W-:-:S04]  /*0450*/  FFMA R20, R20, R25, R27 ;  /* 0x0000001914147223 */ /* 0x000fc8000000001b */
[----:B---3--:R-:W-:-:S04]  /*0460*/  FFMA R20, R17, R12, R20 ;  /* 0x0000000c11147223 */ /* 0x008fc80000000014 */
[----:B------:R-:W-:Y:S01]  /*0470*/  FFMA R27, R21, R28, R20 ;  /* 0x0000001c151b7223 */ /* 0x000fe20000000014 */
[----:B------:R-:W-:Y:S06]  /*0480*/  @P1 BRA `(.L_x_2) ;  /* 0xfffffffc005c1947 */ /* 0x000fec000383ffff */
.L_x_1:
[----:B------:R-:W-:Y:S05]  /*0490*/  BSYNC.RECONVERGENT B0 ;  /* 0x0000000000007941 */ /* 0x000fea0003800200 */
.L_x_0:
[----:B------:R-:W-:Y:S04]  /*04a0*/  BSSY.RECONVERGENT B0, `(.L_x_3) ;  /* 0x0000039000007945 */ /* 0x000fe80003800200 */
[----:B------:R-:W-:Y:S05]  /*04b0*/  @!P0 BRA `(.L_x_4) ;  /* 0x0000000000dc8947 */ /* 0x000fea0003800000 */
[----:B------:R-:W-:Y:S01]  /*04c0*/  ISETP.GE.U32.AND P0, PT, R4, 0x4, PT ;  /* 0x000000040400780c */ /* 0x000fe20003f06070 */
[----:B------:R-:W-:Y:S01]  /*04d0*/  BSSY.RECONVERGENT B1, `(.L_x_5) ;  /* 0x000001a000017945 */ /* 0x000fe20003800200 */
[----:B------:R-:W-:-:S04]  /*04e0*/  LOP3.LUT R6, R2, 0x3, RZ, 0xc0, !PT ;  /* 0x0000000302067812 */ /* 0x000fc800078ec0ff */
[----:B------:R-:W-:-:S07]  /*04f0*/  ISETP.NE.AND P1, PT, R6, RZ, PT ;  /* 0x000000ff0600720c */ /* 0x000fce0003f25270 */
[----:B------:R-:W-:Y:S06]  /*0500*/  @!P0 BRA `(.L_x_6) ;  /* 0x0000000000588947 */ /* 0x000fec0003800000 */
[----:B------:R-:W0:Y:S01]  /*0510*/  LDC.64 R12, c[0x0][0x388] ;  /* 0x0000e200ff0c7b82 */ /* 0x000e220000000a00 */
[----:B------:R-:W-:-:S07]  /*0520*/  IMAD R11, R5, R0, R3 ;  /* 0x00000000050b7224 */ /* 0x000fce00078e0203 */
[----:B------:R-:W1:Y:S01]  /*0530*/  LDC.64 R14, c[0x0][0x380] ;  /* 0x0000e000ff0e7b82 */ /* 0x000e620000000a00 */
[----:B0-----:R-:W-:-:S04]  /*0540*/  IMAD.WIDE R12, R11, 0x4, R12 ;  /* 0x000000040b0c7825 */ /* 0x001fc800078e020c */
[----:B------:R-:W-:-:S04]  /*0550*/  IMAD R11, R10, R0, R5 ;  /* 0x000000000a0b7224 */ /* 0x000fc800078e0205 */
[----:B-1----:R-:W-:-:S04]  /*0560*/  IMAD.WIDE R10, R11, 0x4, R14 ;  /* 0x000000040b0a7825 */ /* 0x002fc800078e020e */
[C---:B------:R-:W-:Y:S01]  /*0570*/  IMAD.WIDE R14, R0.reuse, 0x4, R12 ;  /* 0x00000004000e7825 */ /* 0x040fe200078e020c */
[----:B------:R-:W2:Y:S04]  /*0580*/  LDG.E R4, desc[UR4][R10.64] ;  /* 0x000000040a047981 */ /* 0x000ea8000c1e1900 */
[----:B------:R-:W2:Y:S01]  /*0590*/  LDG.E R12, desc[UR4][R12.64] ;  /* 0x000000040c0c7981 */ /* 0x000ea2000c1e1900 */
[----:B------:R-:W-:-:S03]  /*05a0*/  IMAD.WIDE R16, R0, 0x4, R14 ;  /* 0x0000000400107825 */ /* 0x000fc600078e020e */
[----:B------:R-:W3:Y:S04]  /*05b0*/  LDG.E R14, desc[UR4][R14.64] ;  /* 0x000000040e0e7981 */ /* 0x000ee8000c1e1900 */
[----:B------:R-:W3:Y:S01]  /*05c0*/  LDG.E R21, desc[UR4][R10.64+0x4] ;  /* 0x000004040a157981 */ /* 0x000ee2000c1e1900 */
[----:B------:R-:W-:-:S03]  /*05d0*/  IMAD.WIDE R18, R0, 0x4, R16 ;  /* 0x0000000400127825 */ /* 0x000fc600078e0210 */
[----:B------:R-:W4:Y:S04]  /*05e0*/  LDG.E R20, desc[UR4][R16.64] ;  /* 0x0000000410147981 */ /* 0x000f28000c1e1900 */
[----:B------:R-:W4:Y:S04]  /*05f0*/  LDG.E R23, desc[UR4][R10.64+0x8] ;  /* 0x000008040a177981 */ /* 0x000f28000c1e1900 */
[----:B------:R-:W5:Y:S04]  /*0600*/  LDG.E R25, desc[UR4][R10.64+0xc] ;  /* 0x00000c040a197981 */ /* 0x000f68000c1e1900 */
[----:B------:R-:W5:Y:S01]  /*0610*/  LDG.E R18, desc[UR4][R18.64] ;  /* 0x0000000412127981 */ /* 0x000f62000c1e1900 */
[----:B------:R-:W-:Y:S01]  /*0620*/  IADD3 R5, PT, PT, R5, 0x4, RZ ;  /* 0x0000000405057810 */ /* 0x000fe20007ffe0ff */
[----:B--2---:R-:W-:-:S04]  /*0630*/  FFMA R4, R4, R12, R27 ;  /* 0x0000000c04047223 */ /* 0x004fc8000000001b */
[----:B---3--:R-:W-:-:S04]  /*0640*/  FFMA R4, R21, R14, R4 ;  /* 0x0000000e15047223 */ /* 0x008fc80000000004 */
[----:B----4-:R-:W-:-:S04]  /*0650*/  FFMA R4, R23, R20, R4 ;  /* 0x0000001417047223 */ /* 0x010fc80000000004 */
[----:B-----5:R-:W-:-:S07]  /*0660*/  FFMA R27, R25, R18, R4 ;  /* 0x00000012191b7223 */ /* 0x020fce0000000004 */
.L_x_6:
[----:B------:R-:W-:Y:S05]  /*0670*/  BSYNC.RECONVERGENT B1 ;  /* 0x0000000000017941 */ /* 0x000fea0003800200 */
.L_x_5:
[----:B------:R-:W-:Y:S05]  /*0680*/  @!P1 BRA `(.L_x_4) ;  /* 0x0000000000689947 */ /* 0x000fea0003800000 */
[----:B------:R-:W0:Y:S01]  /*0690*/  LDC.64 R16, c[0x0][0x388] ;  /* 0x0000e200ff107b82 */ /* 0x000e220000000a00 */
[----:B------:R-:W-:Y:S02]  /*06a0*/  ISETP.NE.AND P0, PT, R6, 0x1, PT ;  /* 0x000000010600780c */ /* 0x000fe40003f05270 */
[----:B------:R-:W-:-:S04]  /*06b0*/  LOP3.LUT R2, R2, 0x1, RZ, 0xc0, !PT ;  /* 0x0000000102027812 */ /* 0x000fc800078ec0ff */
[----:B------:R-:W-:Y:S01]  /*06c0*/  ISETP.NE.U32.AND P1, PT, R2, 0x1, PT ;  /* 0x000000010200780c */ /* 0x000fe20003f25070 */
[----:B------:R-:W1:Y:S06]  /*06d0*/  LDC.64 R14, c[0x0][0x380] ;  /* 0x0000e000ff0e7b82 */ /* 0x000e6c0000000a00 */
[-C--:B------:R-:W-:Y:S02]  /*06e0*/  @P0 IMAD R19, R5, R0.reuse, R3 ;  /* 0x0000000005130224 */ /* 0x080fe400078e0203 */
[----:B------:R-:W2:Y:S01]  /*06f0*/  LDC.64 R12, c[0x0][0x380] ;  /* 0x0000e000ff0c7b82 */ /* 0x000ea20000000a00 */
[----:B------:R-:W-:Y:S01]  /*0700*/  @P0 IMAD R9, R9, R0, R5 ;  /* 0x0000000009090224 */ /* 0x000fe200078e0205 */
[----:B------:R-:W-:-:S05]  /*0710*/  @P0 IADD3 R5, PT, PT, R5, 0x2, RZ ;  /* 0x0000000205050810 */ /* 0x000fca0007ffe0ff */
[----:B------:R-:W-:Y:S01]  /*0720*/  @!P1 IMAD R21, R5, R0, R3 ;  /* 0x0000000005159224 */ /* 0x000fe200078e0203 */
[----:B------:R-:W3:Y:S01]  /*0730*/  LDC.64 R10, c[0x0][0x388] ;  /* 0x0000e200ff0a7b82 */ /* 0x000ee20000000a00 */
[----:B0-----:R-:W-:-:S04]  /*0740*/  @P0 IMAD.WIDE R16, R19, 0x4, R16 ;  /* 0x0000000413100825 */ /* 0x001fc800078e0210 */
[----:B------:R-:W-:Y:S01]  /*0750*/  @!P1 IMAD R19, R8, R0, R5 ;  /* 0x0000000008139224 */ /* 0x000fe200078e0205 */
[----:B------:R-:W4:Y:S01]  /*0760*/  @P0 LDG.E R6, desc[UR4][R16.64] ;  /* 0x0000000410060981 */ /* 0x000f22000c1e1900 */
[----:B-1----:R-:W-:-:S04]  /*0770*/  @P0 IMAD.WIDE R14, R9, 0x4, R14 ;  /* 0x00000004090e0825 */ /* 0x002fc800078e020e */
[----:B------:R-:W-:Y:S01]  /*0780*/  @P0 IMAD.WIDE R4, R0, 0x4, R16 ;  /* 0x0000000400040825 */ /* 0x000fe200078e0210 */
[----:B------:R-:W4:Y:S03]  /*0790*/  @P0 LDG.E R2, desc[UR4][R14.64] ;  /* 0x000000040e020981 */ /* 0x000f26000c1e1900 */
[----:B--2---:R-:W-:Y:S01]  /*07a0*/  @!P1 IMAD.WIDE R12, R19, 0x4, R12 ;  /* 0x00000004130c9825 */ /* 0x004fe200078e020c */
[----:B------:R-:W2:Y:S04]  /*07b0*/  @P0 LDG.E R9, desc[UR4][R14.64+0x4] ;  /* 0x000004040e090981 */ /* 0x000ea8000c1e1900 */
[----:B------:R-:W2:Y:S01]  /*07c0*/  @P0 LDG.E R5, desc[UR4][R4.64] ;  /* 0x0000000404050981 */ /* 0x000ea2000c1e1900 */
[----:B---3--:R-:W-:-:S03]  /*07d0*/  @!P1 IMAD.WIDE R10, R21, 0x4, R10 ;  /* 0x00000004150a9825 */ /* 0x008fc600078e020a */
[----:B------:R-:W3:Y:S04]  /*07e0*/  @!P1 LDG.E R12, desc[UR4][R12.64] ;  /* 0x000000040c0c9981 */ /* 0x000ee8000c1e1900 */
[----:B------:R-:W3:Y:S01]  /*07f0*/  @!P1 LDG.E R10, desc[UR4][R10.64] ;  /* 0x000000040a0a9981 */ /* 0x000ee2000c1e1900 */
[----:B----4-:R-:W-:-:S04]  /*0800*/  @P0 FFMA R2, R6, R2, R27 ;  /* 0x0000000206020223 */ /* 0x010fc8000000001b */
[----:B--2---:R-:W-:-:S04]  /*0810*/  @P0 FFMA R27, R5, R9, R2 ;  /* 0x00000009051b0223 */ /* 0x004fc80000000002 */
[----:B---3--:R-:W-:-:S07]  /*0820*/  @!P1 FFMA R27, R12, R10, R27 ;  /* 0x0000000a0c1b9223 */ /* 0x008fce000000001b */
.L_x_4:
[----:B------:R-:W-:Y:S05]  /*0830*/  BSYNC.RECONVERGENT B0 ;  /* 0x0000000000007941 */ /* 0x000fea0003800200 */
.L_x_3:
[----:B------:R-:W0:Y:S01]  /*0840*/  LDC.64 R4, c[0x0][0x390] ;  /* 0x0000e400ff047b82 */ /* 0x000e220000000a00 */
[----:B------:R-:W-:-:S04]  /*0850*/  IMAD R3, R7, R0, R3 ;  /* 0x0000000007037224 */ /* 0x000fc800078e0203 */
[----:B0-----:R-:W-:-:S05]  /*0860*/  IMAD.WIDE.U32 R2, R3, 0x4, R4 ;  /* 0x0000000403027825 */ /* 0x001fca00078e0004 */
[----:B------:R-:W-:Y:S01]  /*0870*/  STG.E desc[UR4][R2.64], R27 ;  /* 0x0000001b02007986 */ /* 0x000fe2000c101904 */
[----:B------:R-:W-:Y:S05]  /*0880*/  EXIT ;  /* 0x000000000000794d */ /* 0x000fea0003800000 */
.L_x_7:
[----:B------:R-:W-:-:S00]  /*0890*/  BRA `(.L_x_7) ;  /* 0xfffffffc00fc7947 */ /* 0x000fc0000383ffff */
[----:B------:R-:W-:-:S00]  /*08a0*/  NOP ;  /* 0x0000000000007918 */ /* 0x000fc00000000000 */
        /* <DEDUP_REMOVED lines=13> */
.L_x_8:


//--------------------- .nv.shared.reserved.0     --------------------------
	.section	.nv.shared.reserved.0,"aw",@nobits
	.weak		__nv_reservedSMEM_offset_0_alias
	.size		__nv_reservedSMEM_offset_0_alias, 0, 64
	.other		__nv_reservedSMEM_offset_0_alias,@"STO_CUDA_RESERVED_SHARED STV_DEFAULT"
__nv_reservedSMEM_offset_0_alias:
	.zero		0
	.zero		64


//--------------------- .nv.constant0._Z24upper_trig_matmul_kernelPKfS0_Pfi --------------------------
	.section	.nv.constant0._Z24upper_trig_matmul_kernelPKfS0_Pfi,"a",@progbits
	.sectionflags	@""
	.align	4
.nv.constant0._Z24upper_trig_matmul_kernelPKfS0_Pfi:
	.zero		924


//--------------------- SYMBOLS --------------------------

	.type		.nv.reservedSmem.offset0,@object
	.size		.nv.reservedSmem.offset0,0x4
